//
// Generated by NVIDIA NVVM Compiler
//
// Compiler Build ID: CL-36424714
// Cuda compilation tools, release 13.0, V13.0.88
// Based on NVVM 20.0.0
//

.version 9.0
.target sm_100
.address_size 64

	// .globl	_Z26baseline_vector_add_scalarPKfS0_Pfi

.visible .entry _Z26baseline_vector_add_scalarPKfS0_Pfi(
	.param .u64 .ptr .align 1 _Z26baseline_vector_add_scalarPKfS0_Pfi_param_0,
	.param .u64 .ptr .align 1 _Z26baseline_vector_add_scalarPKfS0_Pfi_param_1,
	.param .u64 .ptr .align 1 _Z26baseline_vector_add_scalarPKfS0_Pfi_param_2,
	.param .u32 _Z26baseline_vector_add_scalarPKfS0_Pfi_param_3
)
{
	.reg .pred 	%p<2>;
	.reg .b32 	%r<6>;
	.reg .b32 	%f<4>;
	.reg .b64 	%rd<11>;

	ld.param.u64 	%rd1, [_Z26baseline_vector_add_scalarPKfS0_Pfi_param_0];
	ld.param.u64 	%rd2, [_Z26baseline_vector_add_scalarPKfS0_Pfi_param_1];
	ld.param.u64 	%rd3, [_Z26baseline_vector_add_scalarPKfS0_Pfi_param_2];
	ld.param.u32 	%r2, [_Z26baseline_vector_add_scalarPKfS0_Pfi_param_3];
	mov.u32 	%r3, %ctaid.x;
	mov.u32 	%r4, %ntid.x;
	mov.u32 	%r5, %tid.x;
	mad.lo.s32 	%r1, %r3, %r4, %r5;
	setp.ge.s32 	%p1, %r1, %r2;
	@%p1 bra 	$L__BB0_2;
	cvta.to.global.u64 	%rd4, %rd1;
	cvta.to.global.u64 	%rd5, %rd2;
	cvta.to.global.u64 	%rd6, %rd3;
	mul.wide.s32 	%rd7, %r1, 4;
	add.s64 	%rd8, %rd4, %rd7;
	ld.global.nc.f32 	%f1, [%rd8];
	add.s64 	%rd9, %rd5, %rd7;
	ld.global.nc.f32 	%f2, [%rd9];
	add.f32 	%f3, %f1, %f2;
	add.s64 	%rd10, %rd6, %rd7;
	st.global.f32 	[%rd10], %f3;
$L__BB0_2:
	ret;

}
	// .globl	_Z26baseline_vector_add_float4PK6float4S1_PS_i
.visible .entry _Z26baseline_vector_add_float4PK6float4S1_PS_i(
	.param .u64 .ptr .align 1 _Z26baseline_vector_add_float4PK6float4S1_PS_i_param_0,
	.param .u64 .ptr .align 1 _Z26baseline_vector_add_float4PK6float4S1_PS_i_param_1,
	.param .u64 .ptr .align 1 _Z26baseline_vector_add_float4PK6float4S1_PS_i_param_2,
	.param .u32 _Z26baseline_vector_add_float4PK6float4S1_PS_i_param_3
)
{
	.reg .pred 	%p<2>;
	.reg .b32 	%r<6>;
	.reg .b32 	%f<13>;
	.reg .b64 	%rd<11>;

	ld.param.u64 	%rd1, [_Z26baseline_vector_add_float4PK6float4S1_PS_i_param_0];
	ld.param.u64 	%rd2, [_Z26baseline_vector_add_float4PK6float4S1_PS_i_param_1];
	ld.param.u64 	%rd3, [_Z26baseline_vector_add_float4PK6float4S1_PS_i_param_2];
	ld.param.u32 	%r2, [_Z26baseline_vector_add_float4PK6float4S1_PS_i_param_3];
	mov.u32 	%r3, %ctaid.x;
	mov.u32 	%r4, %ntid.x;
	mov.u32 	%r5, %tid.x;
	mad.lo.s32 	%r1, %r3, %r4, %r5;
	setp.ge.s32 	%p1, %r1, %r2;
	@%p1 bra 	$L__BB1_2;
	cvta.to.global.u64 	%rd4, %rd1;
	cvta.to.global.u64 	%rd5, %rd2;
	cvta.to.global.u64 	%rd6, %rd3;
	mul.wide.s32 	%rd7, %r1, 16;
	add.s64 	%rd8, %rd4, %rd7;
	ld.global.nc.v4.f32 	{%f1, %f2, %f3, %f4}, [%rd8];
	add.s64 	%rd9, %rd5, %rd7;
	ld.global.nc.v4.f32 	{%f5, %f6, %f7, %f8}, [%rd9];
	add.f32 	%f9, %f1, %f5;
	add.f32 	%f10, %f2, %f6;
	add.f32 	%f11, %f3, %f7;
	add.f32 	%f12, %f4, %f8;
	add.s64 	%rd10, %rd6, %rd7;
	st.global.v4.f32 	[%rd10], {%f9, %f10, %f11, %f12};
$L__BB1_2:
	ret;

}


// ===== COMPILED SASS (sm_100) =====

	.target	sm_100

	.elftype	@"ET_EXEC"


//--------------------- .note.nv.tkinfo           --------------------------
	.section	.note.nv.tkinfo,"",@"SHT_NOTE"
	.sectionflags	@"SHF_NOTE_NV_TKINFO"
	.tkinfo
        /*0018*/ 	.word	0x00000002
        /*0030*/ 	.string	""
        /*0030*/ 	.string	"ptxas"
        /*0030*/ 	.string	"Cuda compilation tools, release 13.0, V13.0.88"
        /*0030*/ 	.string	"Build cuda_13.0.r13.0/compiler.36424714_0"
        /*0030*/ 	.string	"-arch sm_100 -m 64 "



//--------------------- .note.nv.cuinfo           --------------------------
	.section	.note.nv.cuinfo,"",@"SHT_NOTE"
	.sectionflags	@"SHF_NOTE_NV_CUINFO"
        /*0018*/ 	.short	0x0002
        /*001a*/ 	.short	0x0064
        /*001c*/ 	.short	0x0082
	.zero		2


//--------------------- .nv.info                  --------------------------
	.section	.nv.info,"",@"SHT_CUDA_INFO"
	.align	4


	//----- nvinfo : EIATTR_REGCOUNT
	.align		4
        /*0000*/ 	.byte	0x04, 0x2f
        /*0002*/ 	.short	(.L_1 - .L_0)
	.align		4
.L_0:
        /*0004*/ 	.word	index@(_Z26baseline_vector_add_scalarPKfS0_Pfi)
        /*0008*/ 	.word	0x0000000c


	//----- nvinfo : EIATTR_FRAME_SIZE
	.align		4
.L_1:
        /*000c*/ 	.byte	0x04, 0x11
        /*000e*/ 	.short	(.L_3 - .L_2)
	.align		4
.L_2:
        /*0010*/ 	.word	index@(_Z26baseline_vector_add_scalarPKfS0_Pfi)
        /*0014*/ 	.word	0x00000000


	//----- nvinfo : EIATTR_REGCOUNT
	.align		4
.L_3:
        /*0018*/ 	.byte	0x04, 0x2f
        /*001a*/ 	.short	(.L_5 - .L_4)
	.align		4
.L_4:
        /*001c*/ 	.word	index@(_Z26baseline_vector_add_float4PK6float4S1_PS_i)
        /*0020*/ 	.word	0x00000016


	//----- nvinfo : EIATTR_FRAME_SIZE
	.align		4
.L_5:
        /*0024*/ 	.byte	0x04, 0x11
        /*0026*/ 	.short	(.L_7 - .L_6)
	.align		4
.L_6:
        /*0028*/ 	.word	index@(_Z26baseline_vector_add_float4PK6float4S1_PS_i)
        /*002c*/ 	.word	0x00000000


	//----- nvinfo : EIATTR_MIN_STACK_SIZE
	.align		4
.L_7:
        /*0030*/ 	.byte	0x04, 0x12
        /*0032*/ 	.short	(.L_9 - .L_8)
	.align		4
.L_8:
        /*0034*/ 	.word	index@(_Z26baseline_vector_add_float4PK6float4S1_PS_i)
        /*0038*/ 	.word	0x00000000


	//----- nvinfo : EIATTR_MIN_STACK_SIZE
	.align		4
.L_9:
        /*003c*/ 	.byte	0x04, 0x12
        /*003e*/ 	.short	(.L_11 - .L_10)
	.align		4
.L_10:
        /*0040*/ 	.word	index@(_Z26baseline_vector_add_scalarPKfS0_Pfi)
        /*0044*/ 	.word	0x00000000
.L_11:


//--------------------- .nv.compat                --------------------------
	.section	.nv.compat,"",@"SHT_CUDA_COMPAT_INFO"
	.align	4
        /*0000*/ 	.byte	0x02, 0x09, 0x00, 0x00, 0x02, 0x02, 0x01, 0x00, 0x02, 0x05, 0x05, 0x00, 0x03, 0x07, 0x01, 0x01
        /*0010*/ 	.byte	0x02, 0x03, 0x00, 0x00, 0x02, 0x06, 0x01, 0x00, 0x04, 0x0b, 0x08, 0x00, 0x09, 0x00, 0x00, 0x00
        /*0020*/ 	.byte	0x00, 0x00, 0x00, 0x00


//--------------------- .nv.info._Z26baseline_vector_add_float4PK6float4S1_PS_i --------------------------
	.section	.nv.info._Z26baseline_vector_add_float4PK6float4S1_PS_i,"",@"SHT_CUDA_INFO"
	.sectionflags	@""
	.align	4


	//----- nvinfo : EIATTR_CUDA_API_VERSION
	.align		4
        /*0000*/ 	.byte	0x04, 0x37
        /*0002*/ 	.short	(.L_13 - .L_12)
.L_12:
        /*0004*/ 	.word	0x00000082


	//----- nvinfo : EIATTR_KPARAM_INFO
	.align		4
.L_13:
        /*0008*/ 	.byte	0x04, 0x17
        /*000a*/ 	.short	(.L_15 - .L_14)
.L_14:
        /*000c*/ 	.word	0x00000000
        /*0010*/ 	.short	0x0003
        /*0012*/ 	.short	0x0018
        /*0014*/ 	.byte	0x00, 0xf0, 0x11, 0x00


	//----- nvinfo : EIATTR_KPARAM_INFO
	.align		4
.L_15:
        /*0018*/ 	.byte	0x04, 0x17
        /*001a*/ 	.short	(.L_17 - .L_16)
.L_16:
        /*001c*/ 	.word	0x00000000
        /*0020*/ 	.short	0x0002
        /*0022*/ 	.short	0x0010
        /*0024*/ 	.byte	0x00, 0xf5, 0x21, 0x00


	//----- nvinfo : EIATTR_KPARAM_INFO
	.align		4
.L_17:
        /*0028*/ 	.byte	0x04, 0x17
        /*002a*/ 	.short	(.L_19 - .L_18)
.L_18:
        /*002c*/ 	.word	0x00000000
        /*0030*/ 	.short	0x0001
        /*0032*/ 	.short	0x0008
        /*0034*/ 	.byte	0x00, 0xf5, 0x21, 0x00


	//----- nvinfo : EIATTR_KPARAM_INFO
	.align		4
.L_19:
        /*0038*/ 	.byte	0x04, 0x17
        /*003a*/ 	.short	(.L_21 - .L_20)
.L_20:
        /*003c*/ 	.word	0x00000000
        /*0040*/ 	.short	0x0000
        /*0042*/ 	.short	0x0000
        /*0044*/ 	.byte	0x00, 0xf5, 0x21, 0x00


	//----- nvinfo : EIATTR_SPARSE_MMA_MASK
	.align		4
.L_21:
        /*0048*/ 	.byte	0x03, 0x50
        /*004a*/ 	.short	0x0000


	//----- nvinfo : EIATTR_MAXREG_COUNT
	.align		4
        /*004c*/ 	.byte	0x03, 0x1b
        /*004e*/ 	.short	0x00ff


	//----- nvinfo : EIATTR_MERCURY_ISA_VERSION
	.align		4
        /*0050*/ 	.byte	0x03, 0x5f
        /*0052*/ 	.short	0x0101


	//----- nvinfo : EIATTR_VRC_CTA_INIT_COUNT
	.align		4
        /*0054*/ 	.byte	0x02, 0x4a
	.zero		1
	.zero		1


	//----- nvinfo : EIATTR_EXIT_INSTR_OFFSETS
	.align		4
        /*0058*/ 	.byte	0x04, 0x1c
        /*005a*/ 	.short	(.L_23 - .L_22)


	//   ....[0]....
.L_22:
        /*005c*/ 	.word	0x00000070


	//   ....[1]....
        /*0060*/ 	.word	0x00000160


	//----- nvinfo : EIATTR_CBANK_PARAM_SIZE
	.align		4
.L_23:
        /*0064*/ 	.byte	0x03, 0x19
        /*0066*/ 	.short	0x001c


	//----- nvinfo : EIATTR_PARAM_CBANK
	.align		4
        /*0068*/ 	.byte	0x04, 0x0a
        /*006a*/ 	.short	(.L_25 - .L_24)
	.align		4
.L_24:
        /*006c*/ 	.word	index@(.nv.constant0._Z26baseline_vector_add_float4PK6float4S1_PS_i)
        /*0070*/ 	.short	0x0380
        /*0072*/ 	.short	0x001c


	//----- nvinfo : EIATTR_SW_WAR
	.align		4
.L_25:
        /*0074*/ 	.byte	0x04, 0x36
        /*0076*/ 	.short	(.L_27 - .L_26)
.L_26:
        /*0078*/ 	.word	0x00000008
.L_27:


//--------------------- .nv.info._Z26baseline_vector_add_scalarPKfS0_Pfi --------------------------
	.section	.nv.info._Z26baseline_vector_add_scalarPKfS0_Pfi,"",@"SHT_CUDA_INFO"
	.sectionflags	@""
	.align	4


	//----- nvinfo : EIATTR_CUDA_API_VERSION
	.align		4
        /*0000*/ 	.byte	0x04, 0x37
        /*0002*/ 	.short	(.L_29 - .L_28)
.L_28:
        /*0004*/ 	.word	0x00000082


	//----- nvinfo : EIATTR_KPARAM_INFO
	.align		4
.L_29:
        /*0008*/ 	.byte	0x04, 0x17
        /*000a*/ 	.short	(.L_31 - .L_30)
.L_30:
        /*000c*/ 	.word	0x00000000
        /*0010*/ 	.short	0x0003
        /*0012*/ 	.short	0x0018
        /*0014*/ 	.byte	0x00, 0xf0, 0x11, 0x00


	//----- nvinfo : EIATTR_KPARAM_INFO
	.align		4
.L_31:
        /*0018*/ 	.byte	0x04, 0x17
        /*001a*/ 	.short	(.L_33 - .L_32)
.L_32:
        /*001c*/ 	.word	0x00000000
        /*0020*/ 	.short	0x0002
        /*0022*/ 	.short	0x0010
        /*0024*/ 	.byte	0x00, 0xf5, 0x21, 0x00


	//----- nvinfo : EIATTR_KPARAM_INFO
	.align		4
.L_33:
        /*0028*/ 	.byte	0x04, 0x17
        /*002a*/ 	.short	(.L_35 - .L_34)
.L_34:
        /*002c*/ 	.word	0x00000000
        /*0030*/ 	.short	0x0001
        /*0032*/ 	.short	0x0008
        /*0034*/ 	.byte	0x00, 0xf5, 0x21, 0x00


	//----- nvinfo : EIATTR_KPARAM_INFO
	.align		4
.L_35:
        /*0038*/ 	.byte	0x04, 0x17
        /*003a*/ 	.short	(.L_37 - .L_36)
.L_36:
        /*003c*/ 	.word	0x00000000
        /*0040*/ 	.short	0x0000
        /*0042*/ 	.short	0x0000
        /*0044*/ 	.byte	0x00, 0xf5, 0x21, 0x00


	//----- nvinfo : EIATTR_SPARSE_MMA_MASK
	.align		4
.L_37:
        /*0048*/ 	.byte	0x03, 0x50
        /*004a*/ 	.short	0x0000


	//----- nvinfo : EIATTR_MAXREG_COUNT
	.align		4
        /*004c*/ 	.byte	0x03, 0x1b
        /*004e*/ 	.short	0x00ff


	//----- nvinfo : EIATTR_MERCURY_ISA_VERSION
	.align		4
        /*0050*/ 	.byte	0x03, 0x5f
        /*0052*/ 	.short	0x0101


	//----- nvinfo : EIATTR_VRC_CTA_INIT_COUNT
	.align		4
        /*0054*/ 	.byte	0x02, 0x4a
	.zero		1
	.zero		1


	//----- nvinfo : EIATTR_EXIT_INSTR_OFFSETS
	.align		4
        /*0058*/ 	.byte	0x04, 0x1c
        /*005a*/ 	.short	(.L_39 - .L_38)


	//   ....[0]....
.L_38:
        /*005c*/ 	.word	0x00000070


	//   ....[1]....
        /*0060*/ 	.word	0x00000130


	//----- nvinfo : EIATTR_CBANK_PARAM_SIZE
	.align		4
.L_39:
        /*0064*/ 	.byte	0x03, 0x19
        /*0066*/ 	.short	0x001c


	//----- nvinfo : EIATTR_PARAM_CBANK
	.align		4
        /*0068*/ 	.byte	0x04, 0x0a
        /*006a*/ 	.short	(.L_41 - .L_40)
	.align		4
.L_40:
        /*006c*/ 	.word	index@(.nv.constant0._Z26baseline_vector_add_scalarPKfS0_Pfi)
        /*0070*/ 	.short	0x0380
        /*0072*/ 	.short	0x001c


	//----- nvinfo : EIATTR_SW_WAR
	.align		4
.L_41:
        /*0074*/ 	.byte	0x04, 0x36
        /*0076*/ 	.short	(.L_43 - .L_42)
.L_42:
        /*0078*/ 	.word	0x00000008
.L_43:


//--------------------- .nv.callgraph             --------------------------
	.section	.nv.callgraph,"",@"SHT_CUDA_CALLGRAPH"
	.align	4
	.sectionentsize	8
	.align		4
        /*0000*/ 	.word	0x00000000
	.align		4
        /*0004*/ 	.word	0xffffffff
	.align		4
        /*0008*/ 	.word	0x00000000
	.align		4
        /*000c*/ 	.word	0xfffffffe
	.align		4
        /*0010*/ 	.word	0x00000000
	.align		4
        /*0014*/ 	.word	0xfffffffd
	.align		4
        /*0018*/ 	.word	0x00000000
	.align		4
        /*001c*/ 	.word	0xfffffffc


//--------------------- .text._Z26baseline_vector_add_float4PK6float4S1_PS_i --------------------------
	.section	.text._Z26baseline_vector_add_float4PK6float4S1_PS_i,"ax",@progbits
	.align	128
        .global         _Z26baseline_vector_add_float4PK6float4S1_PS_i
        .type           _Z26baseline_vector_add_float4PK6float4S1_PS_i,@function
        .size           _Z26baseline_vector_add_float4PK6float4S1_PS_i,(.L_x_2 - _Z26baseline_vector_add_float4PK6float4S1_PS_i)
        .other          _Z26baseline_vector_add_float4PK6float4S1_PS_i,@"STO_CUDA_ENTRY STV_DEFAULT"
_Z26baseline_vector_add_float4PK6float4S1_PS_i:
.text._Z26baseline_vector_add_float4PK6float4S1_PS_i:
[----:B------:R-:W-:Y:S01]  /*0000*/  LDC R1, c[0x0][0x37c] ;  /* 0x0000df00ff017b82 */ /* 0x000fe20000000800 */
[----:B------:R-:W0:Y:S07]  /*0010*/  S2R R0, SR_TID.X ;  /* 0x0000000000007919 */ /* 0x000e2e0000002100 */
[----:B------:R-:W0:Y:S01]  /*0020*/  S2UR UR4, SR_CTAID.X ;  /* 0x00000000000479c3 */ /* 0x000e220000002500 */
[----:B------:R-:W1:Y:S07]  /*0030*/  LDCU UR5, c[0x0][0x398] ;  /* 0x00007300ff0577ac */ /* 0x000e6e0008000800 */
[----:B------:R-:W0:Y:S02]  /*0040*/  LDC R9, c[0x0][0x360] ;  /* 0x0000d800ff097b82 */ /* 0x000e240000000800 */
[----:B0-----:R-:W-:-:S05]  /*0050*/  IMAD R9, R9, UR4, R0 ;  /* 0x0000000409097c24 */ /* 0x001fca000f8e0200 */
[----:B-1----:R-:W-:-:S13]  /*0060*/  ISETP.GE.AND P0, PT, R9, UR5, PT ;  /* 0x0000000509007c0c */ /* 0x002fda000bf06270 */
[----:B------:R-:W-:Y:S05]  /*0070*/  @P0 EXIT ;  /* 0x000000000000094d */ /* 0x000fea0003800000 */
[----:B------:R-:W0:Y:S01]  /*0080*/  LDC.64 R2, c[0x0][0x380] ;  /* 0x0000e000ff027b82 */ /* 0x000e220000000a00 */
[----:B------:R-:W1:Y:S07]  /*0090*/  LDCU.64 UR4, c[0x0][0x358] ;  /* 0x00006b00ff0477ac */ /* 0x000e6e0008000a00 */
[----:B------:R-:W2:Y:S08]  /*00a0*/  LDC.64 R4, c[0x0][0x388] ;  /* 0x0000e200ff047b82 */ /* 0x000eb00000000a00 */
[----:B------:R-:W3:Y:S01]  /*00b0*/  LDC.64 R6, c[0x0][0x390] ;  /* 0x0000e400ff067b82 */ /* 0x000ee20000000a00 */
[----:B0-----:R-:W-:-:S05]  /*00c0*/  IMAD.WIDE R2, R9, 0x10, R2 ;  /* 0x0000001009027825 */ /* 0x001fca00078e0202 */
[----:B-1----:R-:W4:Y:S01]  /*00d0*/  LDG.E.128.CONSTANT R12, desc[UR4][R2.64] ;  /* 0x00000004020c7981 */ /* 0x002f22000c1e9d00 */
[----:B--2---:R-:W-:-:S05]  /*00e0*/  IMAD.WIDE R4, R9, 0x10, R4 ;  /* 0x0000001009047825 */ /* 0x004fca00078e0204 */
[----:B------:R-:W4:Y:S01]  /*00f0*/  LDG.E.128.CONSTANT R16, desc[UR4][R4.64] ;  /* 0x0000000404107981 */ /* 0x000f22000c1e9d00 */
[----:B---3--:R-:W-:-:S04]  /*0100*/  IMAD.WIDE R6, R9, 0x10, R6 ;  /* 0x0000001009067825 */ /* 0x008fc800078e0206 */
[----:B----4-:R-:W-:Y:S01]  /*0110*/  FADD R12, R12, R16 ;  /* 0x000000100c0c7221 */ /* 0x010fe20000000000 */
[----:B------:R-:W-:Y:S01]  /*0120*/  FADD R13, R13, R17 ;  /* 0x000000110d0d7221 */ /* 0x000fe20000000000 */
[----:B------:R-:W-:Y:S01]  /*0130*/  FADD R14, R14, R18 ;  /* 0x000000120e0e7221 */ /* 0x000fe20000000000 */
[----:B------:R-:W-:-:S05]  /*0140*/  FADD R15, R15, R19 ;  /* 0x000000130f0f7221 */ /* 0x000fca0000000000 */
[----:B------:R-:W-:Y:S01]  /*0150*/  STG.E.128 desc[UR4][R6.64], R12 ;  /* 0x0000000c06007986 */ /* 0x000fe2000c101d04 */
[----:B------:R-:W-:Y:S05]  /*0160*/  EXIT ;  /* 0x000000000000794d */ /* 0x000fea0003800000 */
.L_x_0:
[----:B------:R-:W-:-:S00]  /*0170*/  BRA `(.L_x_0) ;  /* 0xfffffffc00fc7947 */ /* 0x000fc0000383ffff */
[----:B------:R-:W-:-:S00]  /*0180*/  NOP ;  /* 0x0000000000007918 */ /* 0x000fc00000000000 */
[----:B------:R-:W-:-:S00]  /*0190*/  NOP ;  /* 0x0000000000007918 */ /* 0x000fc00000000000 */
[----:B------:R-:W-:-:S00]  /*01a0*/  NOP ;  /* 0x0000000000007918 */ /* 0x000fc00000000000 */
[----:B------:R-:W-:-:S00]  /*01b0*/  NOP ;  /* 0x0000000000007918 */ /* 0x000fc00000000000 */
[----:B------:R-:W-:-:S00]  /*01c0*/  NOP ;  /* 0x0000000000007918 */ /* 0x000fc00000000000 */
[----:B------:R-:W-:-:S00]  /*01d0*/  NOP ;  /* 0x0000000000007918 */ /* 0x000fc00000000000 */
[----:B------:R-:W-:-:S00]  /*01e0*/  NOP ;  /* 0x0000000000007918 */ /* 0x000fc00000000000 */
[----:B------:R-:W-:-:S00]  /*01f0*/  NOP ;  /* 0x0000000000007918 */ /* 0x000fc00000000000 */
.L_x_2:


//--------------------- .text._Z26baseline_vector_add_scalarPKfS0_Pfi --------------------------
	.section	.text._Z26baseline_vector_add_scalarPKfS0_Pfi,"ax",@progbits
	.align	128
        .global         _Z26baseline_vector_add_scalarPKfS0_Pfi
        .type           _Z26baseline_vector_add_scalarPKfS0_Pfi,@function
        .size           _Z26baseline_vector_add_scalarPKfS0_Pfi,(.L_x_3 - _Z26baseline_vector_add_scalarPKfS0_Pfi)
        .other          _Z26baseline_vector_add_scalarPKfS0_Pfi,@"STO_CUDA_ENTRY STV_DEFAULT"
_Z26baseline_vector_add_scalarPKfS0_Pfi:
.text._Z26baseline_vector_add_scalarPKfS0_Pfi:
        /* <DEDUP_REMOVED lines=12> */
[----:B0-----:R-:W-:-:S06]  /*00c0*/  IMAD.WIDE R2, R9, 0x4, R2 ;  /* 0x0000000409027825 */ /* 0x001fcc00078e0202 */
[----:B-1----:R-:W4:Y:S01]  /*00d0*/  LDG.E.CONSTANT R2, desc[UR4][R2.64] ;  /* 0x0000000402027981 */ /* 0x002f22000c1e9900 */
[----:B--2---:R-:W-:-:S06]  /*00e0*/  IMAD.WIDE R4, R9, 0x4, R4 ;  /* 0x0000000409047825 */ /* 0x004fcc00078e0204 */
[----:B------:R-:W4:Y:S01]  /*00f0*/  LDG.E.CONSTANT R5, desc[UR4][R4.64] ;  /* 0x0000000404057981 */ /* 0x000f22000c1e9900 */
[----:B---3--:R-:W-:-:S04]  /*0100*/  IMAD.WIDE R6, R9, 0x4, R6 ;  /* 0x0000000409067825 */ /* 0x008fc800078e0206 */
[----:B----4-:R-:W-:-:S05]  /*0110*/  FADD R9, R2, R5 ;  /* 0x0000000502097221 */ /* 0x010fca0000000000 */
[----:B------:R-:W-:Y:S01]  /*0120*/  STG.E desc[UR4][R6.64], R9 ;  /* 0x0000000906007986 */ /* 0x000fe2000c101904 */
[----:B------:R-:W-:Y:S05]  /*0130*/  EXIT ;  /* 0x000000000000794d */ /* 0x000fea0003800000 */
.L_x_1:
        /* <DEDUP_REMOVED lines=12> */
.L_x_3:


//--------------------- .nv.shared.reserved.0     --------------------------
	.section	.nv.shared.reserved.0,"aw",@nobits
	.weak		__nv_reservedSMEM_offset_0_alias
	.size		__nv_reservedSMEM_offset_0_alias, 0, 64
	.other		__nv_reservedSMEM_offset_0_alias,@"STO_CUDA_RESERVED_SHARED STV_DEFAULT"
__nv_reservedSMEM_offset_0_alias:
	.zero		0
	.zero		64


//--------------------- .nv.constant0._Z26baseline_vector_add_float4PK6float4S1_PS_i --------------------------
	.section	.nv.constant0._Z26baseline_vector_add_float4PK6float4S1_PS_i,"a",@progbits
	.sectionflags	@""
	.align	4
.nv.constant0._Z26baseline_vector_add_float4PK6float4S1_PS_i:
	.zero		924


//--------------------- .nv.constant0._Z26baseline_vector_add_scalarPKfS0_Pfi --------------------------
	.section	.nv.constant0._Z26baseline_vector_add_scalarPKfS0_Pfi,"a",@progbits
	.sectionflags	@""
	.align	4
.nv.constant0._Z26baseline_vector_add_scalarPKfS0_Pfi:
	.zero		924


//--------------------- SYMBOLS --------------------------

	.type		.nv.reservedSmem.offset0,@object
	.size		.nv.reservedSmem.offset0,0x4
